	.headerflags	@"EF_CUDA_TEXMODE_UNIFIED EF_CUDA_64BIT_ADDRESS EF_CUDA_ACCELERATORS EF_CUDA_SM90 EF_CUDA_VIRTUAL_SM(EF_CUDA_SM90)"
	.elftype	@"ET_EXEC"


//--------------------- .nv.info                  --------------------------
	.section	.nv.info,"",@"SHT_CUDA_INFO"
	.align	4


	//----- nvinfo : EIATTR_REGCOUNT
	.align		4
        /*0000*/ 	.byte	0x04, 0x2f
        /*0002*/ 	.short	(.L_3 - .L_2)
	.align		4
.L_2:
        /*0004*/ 	.word	index@(triton_poi_fused__native_batch_norm_legit_no_training_add_relu_9)
        /*0008*/ 	.word	0x00000014


	//----- nvinfo : EIATTR_MIN_STACK_SIZE
	.align		4
.L_3:
        /*000c*/ 	.byte	0x04, 0x12
        /*000e*/ 	.short	(.L_5 - .L_4)
	.align		4
.L_4:
        /*0010*/ 	.word	index@(triton_poi_fused__native_batch_norm_legit_no_training_add_relu_9)
        /*0014*/ 	.word	0x00000000


	//----- nvinfo : EIATTR_FRAME_SIZE
	.align		4
.L_5:
        /*0018*/ 	.byte	0x04, 0x11
        /*001a*/ 	.short	(.L_7 - .L_6)
	.align		4
.L_6:
        /*001c*/ 	.word	index@(triton_poi_fused__native_batch_norm_legit_no_training_add_relu_9)
        /*0020*/ 	.word	0x00000000


	//----- nvinfo : EIATTR_MIN_STACK_SIZE
	.align		4
.L_7:
        /*0024*/ 	.byte	0x04, 0x12
        /*0026*/ 	.short	(.L_9 - .L_8)
	.align		4
.L_8:
        /*0028*/ 	.word	index@(triton_poi_fused__native_batch_norm_legit_no_training_add_relu_9)
        /*002c*/ 	.word	0x00000000
.L_9:


//--------------------- .nv.info.triton_poi_fused__native_batch_norm_legit_no_training_add_relu_9 --------------------------
	.section	.nv.info.triton_poi_fused__native_batch_norm_legit_no_training_add_relu_9,"",@"SHT_CUDA_INFO"
	.sectionflags	@""
	.align	4


	//----- nvinfo : EIATTR_CUDA_API_VERSION
	.align		4
        /*0000*/ 	.byte	0x04, 0x37
        /*0002*/ 	.short	(.L_11 - .L_10)
.L_10:
        /*0004*/ 	.word	0x0000007c


	//----- nvinfo : EIATTR_KPARAM_INFO
	.align		4
.L_11:
        /*0008*/ 	.byte	0x04, 0x17
        /*000a*/ 	.short	(.L_13 - .L_12)
.L_12:
        /*000c*/ 	.word	0x00000000
        /*0010*/ 	.short	0x0007
        /*0012*/ 	.short	0x0038
        /*0014*/ 	.byte	0x00, 0xf0, 0x11, 0x00


	//----- nvinfo : EIATTR_KPARAM_INFO
	.align		4
.L_13:
        /*0018*/ 	.byte	0x04, 0x17
        /*001a*/ 	.short	(.L_15 - .L_14)
.L_14:
        /*001c*/ 	.word	0x00000000
        /*0020*/ 	.short	0x0006
        /*0022*/ 	.short	0x0030
        /*0024*/ 	.byte	0x00, 0xf4, 0x21, 0x00


	//----- nvinfo : EIATTR_KPARAM_INFO
	.align		4
.L_15:
        /*0028*/ 	.byte	0x04, 0x17
        /*002a*/ 	.short	(.L_17 - .L_16)
.L_16:
        /*002c*/ 	.word	0x00000000
        /*0030*/ 	.short	0x0005
        /*0032*/ 	.short	0x0028
        /*0034*/ 	.byte	0x00, 0xf4, 0x21, 0x00


	//----- nvinfo : EIATTR_KPARAM_INFO
	.align		4
.L_17:
        /*0038*/ 	.byte	0x04, 0x17
        /*003a*/ 	.short	(.L_19 - .L_18)
.L_18:
        /*003c*/ 	.word	0x00000000
        /*0040*/ 	.short	0x0004
        /*0042*/ 	.short	0x0020
        /*0044*/ 	.byte	0x00, 0xf4, 0x21, 0x00


	//----- nvinfo : EIATTR_KPARAM_INFO
	.align		4
.L_19:
        /*0048*/ 	.byte	0x04, 0x17
        /*004a*/ 	.short	(.L_21 - .L_20)
.L_20:
        /*004c*/ 	.word	0x00000000
        /*0050*/ 	.short	0x0003
        /*0052*/ 	.short	0x0018
        /*0054*/ 	.byte	0x00, 0xf4, 0x21, 0x00


	//----- nvinfo : EIATTR_KPARAM_INFO
	.align		4
.L_21:
        /*0058*/ 	.byte	0x04, 0x17
        /*005a*/ 	.short	(.L_23 - .L_22)
.L_22:
        /*005c*/ 	.word	0x00000000
        /*0060*/ 	.short	0x0002
        /*0062*/ 	.short	0x0010
        /*0064*/ 	.byte	0x00, 0xf4, 0x21, 0x00


	//----- nvinfo : EIATTR_KPARAM_INFO
	.align		4
.L_23:
        /*0068*/ 	.byte	0x04, 0x17
        /*006a*/ 	.short	(.L_25 - .L_24)
.L_24:
        /*006c*/ 	.word	0x00000000
        /*0070*/ 	.short	0x0001
        /*0072*/ 	.short	0x0008
        /*0074*/ 	.byte	0x00, 0xf4, 0x21, 0x00


	//----- nvinfo : EIATTR_KPARAM_INFO
	.align		4
.L_25:
        /*0078*/ 	.byte	0x04, 0x17
        /*007a*/ 	.short	(.L_27 - .L_26)
.L_26:
        /*007c*/ 	.word	0x00000000
        /*0080*/ 	.short	0x0000
        /*0082*/ 	.short	0x0000
        /*0084*/ 	.byte	0x00, 0xf4, 0x21, 0x00


	//----- nvinfo : EIATTR_SPARSE_MMA_MASK
	.align		4
.L_27:
        /*0088*/ 	.byte	0x03, 0x50
        /*008a*/ 	.short	0x0000


	//----- nvinfo : EIATTR_MAXREG_COUNT
	.align		4
        /*008c*/ 	.byte	0x03, 0x1b
        /*008e*/ 	.short	0x00ff


	//----- nvinfo : EIATTR_EXIT_INSTR_OFFSETS
	.align		4
        /*0090*/ 	.byte	0x04, 0x1c
        /*0092*/ 	.short	(.L_29 - .L_28)


	//   ....[0]....
.L_28:
        /*0094*/ 	.word	0x000003b0


	//----- nvinfo : EIATTR_REQNTID
	.align		4
.L_29:
        /*0098*/ 	.byte	0x04, 0x10
        /*009a*/ 	.short	(.L_31 - .L_30)
.L_30:
        /*009c*/ 	.word	0x00000080
        /*00a0*/ 	.word	0x00000001
        /*00a4*/ 	.word	0x00000001


	//----- nvinfo : EIATTR_CBANK_PARAM_SIZE
	.align		4
.L_31:
        /*00a8*/ 	.byte	0x03, 0x19
        /*00aa*/ 	.short	0x003c


	//----- nvinfo : EIATTR_PARAM_CBANK
	.align		4
        /*00ac*/ 	.byte	0x04, 0x0a
        /*00ae*/ 	.short	(.L_33 - .L_32)
	.align		4
.L_32:
        /*00b0*/ 	.word	index@(.nv.constant0.triton_poi_fused__native_batch_norm_legit_no_training_add_relu_9)
        /*00b4*/ 	.short	0x0210
        /*00b6*/ 	.short	0x003c


	//----- nvinfo : EIATTR_SW_WAR
	.align		4
.L_33:
        /*00b8*/ 	.byte	0x04, 0x36
        /*00ba*/ 	.short	(.L_35 - .L_34)
.L_34:
        /*00bc*/ 	.word	0x00000008
.L_35:


//--------------------- .nv.callgraph             --------------------------
	.section	.nv.callgraph,"",@"SHT_CUDA_CALLGRAPH"
	.align	4
	.sectionentsize	8
	.align		4
        /*0000*/ 	.word	0x00000000
	.align		4
        /*0004*/ 	.word	0xffffffff
	.align		4
        /*0008*/ 	.word	0x00000000
	.align		4
        /*000c*/ 	.word	0xfffffffe
	.align		4
        /*0010*/ 	.word	0x00000000
	.align		4
        /*0014*/ 	.word	0xfffffffd
	.align		4
        /*0018*/ 	.word	0x00000000
	.align		4
        /*001c*/ 	.word	0xfffffffc


//--------------------- .nv.constant4             --------------------------
	.section	.nv.constant4,"a",@progbits
	.align	8
	.align		8
.nv.constant4:
        /*0000*/ 	.dword	_$_str
	.align		8
        /*0008*/ 	.dword	_$_str_$_2


//--------------------- .text.triton_poi_fused__native_batch_norm_legit_no_training_add_relu_9 --------------------------
	.section	.text.triton_poi_fused__native_batch_norm_legit_no_training_add_relu_9,"ax",@progbits
	.align	128
        .global         triton_poi_fused__native_batch_norm_legit_no_training_add_relu_9
        .type           triton_poi_fused__native_batch_norm_legit_no_training_add_relu_9,@function
        .size           triton_poi_fused__native_batch_norm_legit_no_training_add_relu_9,(.L_x_1 - triton_poi_fused__native_batch_norm_legit_no_training_add_relu_9)
        .other          triton_poi_fused__native_batch_norm_legit_no_training_add_relu_9,@"STO_CUDA_ENTRY STV_DEFAULT"
triton_poi_fused__native_batch_norm_legit_no_training_add_relu_9:
.text.triton_poi_fused__native_batch_norm_legit_no_training_add_relu_9:
[----:B------:R-:W-:Y:S01]  /*0000*/  LDC R1, c[0x0][0x28] ;  /* 0x00000a00ff017b82 */ /* 0x000fe20000000800 */
[----:B------:R-:W1:Y:S07]  /*0010*/  S2R R0, SR_TID.X ;  /* 0x0000000000007919 */ /* 0x000e6e0000002100 */
[----:B------:R-:W2:Y:S01]  /*0020*/  LDC.64 R10, c[0x0][0x228] ;  /* 0x00008a00ff0a7b82 */ /* 0x000ea20000000a00 */
[----:B------:R-:W-:Y:S01]  /*0030*/  ULDC.64 UR4, c[0x0][0x208] ;  /* 0x0000820000047ab9 */ /* 0x000fe20000000a00 */
[----:B------:R-:W3:Y:S06]  /*0040*/  S2R R5, SR_CTAID.X ;  /* 0x0000000000057919 */ /* 0x000eec0000002500 */
[----:B------:R-:W4:Y:S08]  /*0050*/  LDC.64 R6, c[0x0][0x218] ;  /* 0x00008600ff067b82 */ /* 0x000f300000000a00 */
[----:B------:R-:W5:Y:S08]  /*0060*/  LDC.64 R8, c[0x0][0x220] ;  /* 0x00008800ff087b82 */ /* 0x000f700000000a00 */
[----:B------:R-:W4:Y:S01]  /*0070*/  LDC.64 R12, c[0x0][0x230] ;  /* 0x00008c00ff0c7b82 */ /* 0x000f220000000a00 */
[----:B-1----:R-:W-:-:S07]  /*0080*/  SHF.L.U32 R0, R0, 0x1, RZ ;  /* 0x0000000100007819 */ /* 0x002fce00000006ff */
[----:B------:R-:W1:Y:S01]  /*0090*/  LDC.64 R14, c[0x0][0x238] ;  /* 0x00008e00ff0e7b82 */ /* 0x000e620000000a00 */
[----:B---3--:R-:W-:Y:S02]  /*00a0*/  SHF.R.S32.HI R3, RZ, 0x17, R5 ;  /* 0x00000017ff037819 */ /* 0x008fe40000011405 */
[----:B------:R-:W-:Y:S02]  /*00b0*/  LOP3.LUT R0, R0, 0xfe, RZ, 0xc0, !PT ;  /* 0x000000fe00007812 */ /* 0x000fe400078ec0ff */
[----:B------:R-:W-:Y:S02]  /*00c0*/  SGXT R3, R3, 0x1 ;  /* 0x000000010303781a */ /* 0x000fe40000000200 */
[----:B------:R-:W-:-:S04]  /*00d0*/  LEA R0, R5, R0, 0x8 ;  /* 0x0000000005007211 */ /* 0x000fc800078e40ff */
[----:B------:R-:W-:-:S04]  /*00e0*/  LEA.HI R3, R3, R0, RZ, 0x4 ;  /* 0x0000000003037211 */ /* 0x000fc800078f20ff */
[--C-:B------:R-:W-:Y:S02]  /*00f0*/  SHF.R.S32.HI R2, RZ, 0x4, R3.reuse ;  /* 0x00000004ff027819 */ /* 0x100fe40000011403 */
[----:B------:R-:W-:-:S04]  /*0100*/  SHF.R.S32.HI R3, RZ, 0x1f, R3 ;  /* 0x0000001fff037819 */ /* 0x000fc80000011403 */
[----:B------:R-:W-:-:S04]  /*0110*/  LEA.HI R3, R3, R2, RZ, 0x8 ;  /* 0x0000000203037211 */ /* 0x000fc800078f40ff */
[----:B------:R-:W-:-:S04]  /*0120*/  LOP3.LUT R3, R3, 0xffffff00, RZ, 0xc0, !PT ;  /* 0xffffff0003037812 */ /* 0x000fc800078ec0ff */
[----:B------:R-:W-:Y:S02]  /*0130*/  IADD3 R17, R2, -R3, RZ ;  /* 0x8000000302117210 */ /* 0x000fe40007ffe0ff */
[----:B------:R-:W3:Y:S03]  /*0140*/  LDC.64 R2, c[0x0][0x210] ;  /* 0x00008400ff027b82 */ /* 0x000ee60000000a00 */
[----:B--2---:R-:W-:-:S05]  /*0150*/  IMAD.WIDE R10, R17, 0x4, R10 ;  /* 0x00000004110a7825 */ /* 0x004fca00078e020a */
[----:B------:R1:W2:Y:S01]  /*0160*/  LDG.E.EL R4, desc[UR4][R10.64] ;  /* 0x000000040a047981 */ /* 0x0002a2000c2e1900 */
[----:B----4-:R-:W-:-:S04]  /*0170*/  IMAD.WIDE R6, R0, 0x4, R6 ;  /* 0x0000000400067825 */ /* 0x010fc800078e0206 */
[C---:B-----5:R-:W-:Y:S02]  /*0180*/  IMAD.WIDE R8, R17.reuse, 0x4, R8 ;  /* 0x0000000411087825 */ /* 0x060fe400078e0208 */
[----:B------:R-:W4:Y:S02]  /*0190*/  LDG.E.64 R6, desc[UR4][R6.64] ;  /* 0x0000000406067981 */ /* 0x000f24000c1e1b00 */
[C---:B0-----:R-:W-:Y:S02]  /*01a0*/  IMAD.WIDE R12, R17.reuse, 0x4, R12 ;  /* 0x00000004110c7825 */ /* 0x041fe400078e020c */
[----:B------:R0:W4:Y:S02]  /*01b0*/  LDG.E.EL R5, desc[UR4][R8.64] ;  /* 0x0000000408057981 */ /* 0x000124000c2e1900 */
[----:B-1----:R-:W-:Y:S02]  /*01c0*/  IMAD.WIDE R10, R17, 0x4, R14 ;  /* 0x00000004110a7825 */ /* 0x002fe400078e020e */
[----:B------:R1:W5:Y:S02]  /*01d0*/  LDG.E.EL R12, desc[UR4][R12.64] ;  /* 0x000000040c0c7981 */ /* 0x000364000c2e1900 */
[----:B---3--:R-:W-:-:S02]  /*01e0*/  IMAD.WIDE R2, R0, 0x4, R2 ;  /* 0x0000000400027825 */ /* 0x008fc400078e0202 */
[----:B------:R-:W5:Y:S01]  /*01f0*/  LDG.E.EL R11, desc[UR4][R10.64] ;  /* 0x000000040a0b7981 */ /* 0x000f62000c2e1900 */
[----:B0-----:R-:W0:Y:S03]  /*0200*/  LDC.64 R8, c[0x0][0x240] ;  /* 0x00009000ff087b82 */ /* 0x001e260000000a00 */
[----:B------:R-:W3:Y:S01]  /*0210*/  LDG.E.64 R2, desc[UR4][R2.64] ;  /* 0x0000000402027981 */ /* 0x000ee2000c1e1b00 */
[----:B-1----:R-:W-:Y:S01]  /*0220*/  HFMA2.MMA R13, -RZ, RZ, 1.625, 0 ;  /* 0x3e800000ff0d7435 */ /* 0x002fe200000001ff */
[----:B0-----:R-:W-:-:S04]  /*0230*/  IMAD.WIDE R8, R0, 0x4, R8 ;  /* 0x0000000400087825 */ /* 0x001fc800078e0208 */
[----:B--2---:R-:W-:-:S04]  /*0240*/  FADD R4, R4, 9.9999997473787516356e-06 ;  /* 0x3727c5ac04047421 */ /* 0x004fc80000000000 */
[----:B------:R-:W0:Y:S02]  /*0250*/  MUFU.SQRT R14, R4 ;  /* 0x00000004000e7308 */ /* 0x000e240000002000 */
[C---:B0-----:R-:W-:Y:S02]  /*0260*/  FSETP.GT.AND P0, PT, R14.reuse, 8.50705917302346158658e+37, PT ;  /* 0x7e8000000e00780b */ /* 0x041fe40003f04000 */
[----:B------:R-:W-:-:S11]  /*0270*/  FSETP.GEU.AND P1, PT, R14, 1.175494350822287508e-38, PT ;  /* 0x008000000e00780b */ /* 0x000fd60003f2e000 */
[----:B------:R-:W-:-:S04]  /*0280*/  @P0 FMUL R14, R14, 0.25 ;  /* 0x3e8000000e0e0820 */ /* 0x000fc80000400000 */
[----:B------:R-:W-:-:S06]  /*0290*/  @!P1 FMUL R14, R14, 16777216 ;  /* 0x4b8000000e0e9820 */ /* 0x000fcc0000400000 */
[----:B------:R-:W0:Y:S01]  /*02a0*/  MUFU.RCP R14, R14 ;  /* 0x0000000e000e7308 */ /* 0x000e220000001000 */
[----:B------:R-:W-:Y:S01]  /*02b0*/  FSEL R13, R13, 1, P0 ;  /* 0x3f8000000d0d7808 */ /* 0x000fe20000000000 */
[----:B----4-:R-:W-:-:S04]  /*02c0*/  FADD R7, R7, -R5 ;  /* 0x8000000507077221 */ /* 0x010fc80000000000 */
[----:B------:R-:W-:Y:S01]  /*02d0*/  @!P1 FMUL R13, R13, 16777216 ;  /* 0x4b8000000d0d9820 */ /* 0x000fe20000400000 */
[----:B------:R-:W-:-:S03]  /*02e0*/  FADD R6, R6, -R5 ;  /* 0x8000000506067221 */ /* 0x000fc60000000000 */
[----:B0-----:R-:W-:-:S04]  /*02f0*/  FMUL R13, R14, R13 ;  /* 0x0000000d0e0d7220 */ /* 0x001fc80000400000 */
[-C--:B------:R-:W-:Y:S01]  /*0300*/  FMUL R7, R7, R13.reuse ;  /* 0x0000000d07077220 */ /* 0x080fe20000400000 */
[----:B------:R-:W-:-:S03]  /*0310*/  FMUL R6, R6, R13 ;  /* 0x0000000d06067220 */ /* 0x000fc60000400000 */
[C-C-:B-----5:R-:W-:Y:S01]  /*0320*/  FFMA R4, R12.reuse, R7, R11.reuse ;  /* 0x000000070c047223 */ /* 0x160fe2000000000b */
[----:B------:R-:W-:-:S04]  /*0330*/  FFMA R11, R12, R6, R11 ;  /* 0x000000060c0b7223 */ /* 0x000fc8000000000b */
[----:B---3--:R-:W-:Y:S01]  /*0340*/  FSETP.GEU.AND P1, PT, R4, -R3, PT ;  /* 0x800000030400720b */ /* 0x008fe20003f2e000 */
[----:B------:R-:W-:Y:S01]  /*0350*/  FADD R4, R3, R4 ;  /* 0x0000000403047221 */ /* 0x000fe20000000000 */
[----:B------:R-:W-:Y:S01]  /*0360*/  FADD R3, R2, R11 ;  /* 0x0000000b02037221 */ /* 0x000fe20000000000 */
[----:B------:R-:W-:-:S03]  /*0370*/  FSETP.GEU.AND P0, PT, R11, -R2, PT ;  /* 0x800000020b00720b */ /* 0x000fc60003f0e000 */
[----:B------:R-:W-:Y:S02]  /*0380*/  FSEL R5, R4, RZ, P1 ;  /* 0x000000ff04057208 */ /* 0x000fe40000800000 */
[----:B------:R-:W-:-:S05]  /*0390*/  FSEL R4, R3, RZ, P0 ;  /* 0x000000ff03047208 */ /* 0x000fca0000000000 */
[----:B------:R-:W-:Y:S01]  /*03a0*/  STG.E.64 desc[UR4][R8.64], R4 ;  /* 0x0000000408007986 */ /* 0x000fe2000c101b04 */
[----:B------:R-:W-:Y:S05]  /*03b0*/  EXIT ;  /* 0x000000000000794d */ /* 0x000fea0003800000 */
.L_x_0:
[----:B------:R-:W-:-:S00]  /*03c0*/  BRA `(.L_x_0) ;  /* 0xfffffffc00fc7947 */ /* 0x000fc0000383ffff */
[----:B------:R-:W-:-:S00]  /*03d0*/  NOP ;  /* 0x0000000000007918 */ /* 0x000fc00000000000 */
        /* <DEDUP_REMOVED lines=10> */
.L_x_1:


//--------------------- .nv.global.init           --------------------------
	.section	.nv.global.init,"aw",@progbits
.nv.global.init:
	.type		_$_str,@object
	.size		_$_str,(_$_str_$_2 - _$_str)
_$_str:
        /*0000*/ 	.byte	0x5f, 0x5f, 0x43, 0x55, 0x44, 0x41, 0x5f, 0x46, 0x54, 0x5a, 0x00
	.type		_$_str_$_2,@object
	.size		_$_str_$_2,(.L_1 - _$_str_$_2)
_$_str_$_2:
        /*000b*/ 	.byte	0x5f, 0x5f, 0x43, 0x55, 0x44, 0x41, 0x5f, 0x50, 0x52, 0x45, 0x43, 0x5f, 0x53, 0x51, 0x52, 0x54
        /*001b*/ 	.byte	0x00
.L_1:


//--------------------- .nv.constant0.triton_poi_fused__native_batch_norm_legit_no_training_add_relu_9 --------------------------
	.section	.nv.constant0.triton_poi_fused__native_batch_norm_legit_no_training_add_relu_9,"a",@progbits
	.sectionflags	@""
	.align	4
.nv.constant0.triton_poi_fused__native_batch_norm_legit_no_training_add_relu_9:
	.zero		588
